	.headerflags	@"EF_CUDA_TEXMODE_UNIFIED EF_CUDA_64BIT_ADDRESS EF_CUDA_ACCELERATORS EF_CUDA_SM90 EF_CUDA_VIRTUAL_SM(EF_CUDA_SM90)"
	.elftype	@"ET_EXEC"


//--------------------- .nv.info                  --------------------------
	.section	.nv.info,"",@"SHT_CUDA_INFO"
	.align	4


	//----- nvinfo : EIATTR_REGCOUNT
	.align		4
        /*0000*/ 	.byte	0x04, 0x2f
        /*0002*/ 	.short	(.L_1 - .L_0)
	.align		4
.L_0:
        /*0004*/ 	.word	index@(triton_poi_fused_cat_2)
        /*0008*/ 	.word	0x0000000c


	//----- nvinfo : EIATTR_MIN_STACK_SIZE
	.align		4
.L_1:
        /*000c*/ 	.byte	0x04, 0x12
        /*000e*/ 	.short	(.L_3 - .L_2)
	.align		4
.L_2:
        /*0010*/ 	.word	index@(triton_poi_fused_cat_2)
        /*0014*/ 	.word	0x00000000


	//----- nvinfo : EIATTR_FRAME_SIZE
	.align		4
.L_3:
        /*0018*/ 	.byte	0x04, 0x11
        /*001a*/ 	.short	(.L_5 - .L_4)
	.align		4
.L_4:
        /*001c*/ 	.word	index@(triton_poi_fused_cat_2)
        /*0020*/ 	.word	0x00000000


	//----- nvinfo : EIATTR_MIN_STACK_SIZE
	.align		4
.L_5:
        /*0024*/ 	.byte	0x04, 0x12
        /*0026*/ 	.short	(.L_7 - .L_6)
	.align		4
.L_6:
        /*0028*/ 	.word	index@(triton_poi_fused_cat_2)
        /*002c*/ 	.word	0x00000000
.L_7:


//--------------------- .nv.info.triton_poi_fused_cat_2 --------------------------
	.section	.nv.info.triton_poi_fused_cat_2,"",@"SHT_CUDA_INFO"
	.sectionflags	@""
	.align	4


	//----- nvinfo : EIATTR_CUDA_API_VERSION
	.align		4
        /*0000*/ 	.byte	0x04, 0x37
        /*0002*/ 	.short	(.L_9 - .L_8)
.L_8:
        /*0004*/ 	.word	0x0000007c


	//----- nvinfo : EIATTR_KPARAM_INFO
	.align		4
.L_9:
        /*0008*/ 	.byte	0x04, 0x17
        /*000a*/ 	.short	(.L_11 - .L_10)
.L_10:
        /*000c*/ 	.word	0x00000000
        /*0010*/ 	.short	0x0003
        /*0012*/ 	.short	0x0018
        /*0014*/ 	.byte	0x00, 0xf0, 0x11, 0x00


	//----- nvinfo : EIATTR_KPARAM_INFO
	.align		4
.L_11:
        /*0018*/ 	.byte	0x04, 0x17
        /*001a*/ 	.short	(.L_13 - .L_12)
.L_12:
        /*001c*/ 	.word	0x00000000
        /*0020*/ 	.short	0x0002
        /*0022*/ 	.short	0x0010
        /*0024*/ 	.byte	0x00, 0xf4, 0x21, 0x00


	//----- nvinfo : EIATTR_KPARAM_INFO
	.align		4
.L_13:
        /*0028*/ 	.byte	0x04, 0x17
        /*002a*/ 	.short	(.L_15 - .L_14)
.L_14:
        /*002c*/ 	.word	0x00000000
        /*0030*/ 	.short	0x0001
        /*0032*/ 	.short	0x0008
        /*0034*/ 	.byte	0x00, 0xf4, 0x21, 0x00


	//----- nvinfo : EIATTR_KPARAM_INFO
	.align		4
.L_15:
        /*0038*/ 	.byte	0x04, 0x17
        /*003a*/ 	.short	(.L_17 - .L_16)
.L_16:
        /*003c*/ 	.word	0x00000000
        /*0040*/ 	.short	0x0000
        /*0042*/ 	.short	0x0000
        /*0044*/ 	.byte	0x00, 0xf4, 0x21, 0x00


	//----- nvinfo : EIATTR_SPARSE_MMA_MASK
	.align		4
.L_17:
        /*0048*/ 	.byte	0x03, 0x50
        /*004a*/ 	.short	0x0000


	//----- nvinfo : EIATTR_MAXREG_COUNT
	.align		4
        /*004c*/ 	.byte	0x03, 0x1b
        /*004e*/ 	.short	0x00ff


	//----- nvinfo : EIATTR_EXIT_INSTR_OFFSETS
	.align		4
        /*0050*/ 	.byte	0x04, 0x1c
        /*0052*/ 	.short	(.L_19 - .L_18)


	//   ....[0]....
.L_18:
        /*0054*/ 	.word	0x000002e0


	//   ....[1]....
        /*0058*/ 	.word	0x00000300


	//----- nvinfo : EIATTR_REQNTID
	.align		4
.L_19:
        /*005c*/ 	.byte	0x04, 0x10
        /*005e*/ 	.short	(.L_21 - .L_20)
.L_20:
        /*0060*/ 	.word	0x00000080
        /*0064*/ 	.word	0x00000001
        /*0068*/ 	.word	0x00000001


	//----- nvinfo : EIATTR_CBANK_PARAM_SIZE
	.align		4
.L_21:
        /*006c*/ 	.byte	0x03, 0x19
        /*006e*/ 	.short	0x001c


	//----- nvinfo : EIATTR_PARAM_CBANK
	.align		4
        /*0070*/ 	.byte	0x04, 0x0a
        /*0072*/ 	.short	(.L_23 - .L_22)
	.align		4
.L_22:
        /*0074*/ 	.word	index@(.nv.constant0.triton_poi_fused_cat_2)
        /*0078*/ 	.short	0x0210
        /*007a*/ 	.short	0x001c


	//----- nvinfo : EIATTR_SW_WAR
	.align		4
.L_23:
        /*007c*/ 	.byte	0x04, 0x36
        /*007e*/ 	.short	(.L_25 - .L_24)
.L_24:
        /*0080*/ 	.word	0x00000008
.L_25:


//--------------------- .nv.callgraph             --------------------------
	.section	.nv.callgraph,"",@"SHT_CUDA_CALLGRAPH"
	.align	4
	.sectionentsize	8
	.align		4
        /*0000*/ 	.word	0x00000000
	.align		4
        /*0004*/ 	.word	0xffffffff
	.align		4
        /*0008*/ 	.word	0x00000000
	.align		4
        /*000c*/ 	.word	0xfffffffe
	.align		4
        /*0010*/ 	.word	0x00000000
	.align		4
        /*0014*/ 	.word	0xfffffffd
	.align		4
        /*0018*/ 	.word	0x00000000
	.align		4
        /*001c*/ 	.word	0xfffffffc


//--------------------- .text.triton_poi_fused_cat_2 --------------------------
	.section	.text.triton_poi_fused_cat_2,"ax",@progbits
	.align	128
        .global         triton_poi_fused_cat_2
        .type           triton_poi_fused_cat_2,@function
        .size           triton_poi_fused_cat_2,(.L_x_1 - triton_poi_fused_cat_2)
        .other          triton_poi_fused_cat_2,@"STO_CUDA_ENTRY STV_DEFAULT"
triton_poi_fused_cat_2:
.text.triton_poi_fused_cat_2:
[----:B------:R-:W0:Y:S02]  /*0000*/  LDC R1, c[0x0][0x28] ;  /* 0x00000a00ff017b82 */ /* 0x000e240000000800 */
[----:B------:R-:W1:Y:S01]  /*0010*/  S2R R0, SR_TID.X ;  /* 0x0000000000007919 */ /* 0x000e620000002100 */
[----:B------:R-:W2:Y:S01]  /*0020*/  LDC.64 R4, c[0x0][0x218] ;  /* 0x00008600ff047b82 */ /* 0x000ea20000000a00 */
[----:B------:R-:W-:Y:S01]  /*0030*/  ULDC.64 UR4, c[0x0][0x208] ;  /* 0x0000820000047ab9 */ /* 0x000fe20000000a00 */
[----:B------:R-:W3:Y:S01]  /*0040*/  S2R R3, SR_CTAID.X ;  /* 0x0000000000037919 */ /* 0x000ee20000002500 */
[----:B-1----:R-:W-:-:S05]  /*0050*/  LOP3.LUT R0, R0, 0x7f, RZ, 0xc0, !PT ;  /* 0x0000007f00007812 */ /* 0x002fca00078ec0ff */
[----:B---3--:R-:W-:Y:S02]  /*0060*/  IMAD R0, R3, 0x80, R0 ;  /* 0x0000008003007824 */ /* 0x008fe400078e0200 */
[----:B------:R-:W1:Y:S03]  /*0070*/  LDC.64 R2, c[0x0][0x210] ;  /* 0x00008400ff027b82 */ /* 0x000e660000000a00 */
[----:B------:R-:W-:Y:S02]  /*0080*/  SHF.R.S32.HI R7, RZ, 0x1f, R0 ;  /* 0x0000001fff077819 */ /* 0x000fe40000011400 */
[----:B------:R-:W-:Y:S02]  /*0090*/  ISETP.GE.AND P0, PT, R0, 0x100, PT ;  /* 0x000001000000780c */ /* 0x000fe40003f06270 */
[----:B------:R-:W-:-:S04]  /*00a0*/  LEA.HI R7, R7, R0, RZ, 0x2 ;  /* 0x0000000007077211 */ /* 0x000fc800078f10ff */
[----:B------:R-:W-:Y:S02]  /*00b0*/  LOP3.LUT R9, R7, 0xfffffffc, RZ, 0xc0, !PT ;  /* 0xfffffffc07097812 */ /* 0x000fe400078ec0ff */
[----:B------:R-:W-:-:S03]  /*00c0*/  SHF.R.S32.HI R7, RZ, 0x2, R7 ;  /* 0x00000002ff077819 */ /* 0x000fc60000011407 */
[----:B------:R-:W-:Y:S02]  /*00d0*/  IMAD.IADD R6, R0, 0x1, -R9 ;  /* 0x0000000100067824 */ /* 0x000fe400078e0a09 */
[----:B--2---:R-:W-:-:S03]  /*00e0*/  IMAD.WIDE R4, R7, 0x4, R4 ;  /* 0x0000000407047825 */ /* 0x004fc600078e0204 */
[C---:B------:R-:W-:Y:S01]  /*00f0*/  ISETP.GE.AND P1, PT, R6.reuse, 0x2, PT ;  /* 0x000000020600780c */ /* 0x040fe20003f26270 */
[----:B------:R-:W-:Y:S01]  /*0100*/  IMAD R9, R7, 0x2, R6 ;  /* 0x0000000207097824 */ /* 0x000fe200078e0206 */
[----:B------:R-:W-:Y:S02]  /*0110*/  ISETP.GT.AND P3, PT, R6, 0x1, !P0 ;  /* 0x000000010600780c */ /* 0x000fe40004764270 */
[----:B------:R-:W-:Y:S02]  /*0120*/  CS2R R6, SRZ ;  /* 0x0000000000067805 */ /* 0x000fe4000001ff00 */
[----:B------:R-:W-:Y:S01]  /*0130*/  ISETP.LT.AND P2, PT, R0, 0x100, !P1 ;  /* 0x000001000000780c */ /* 0x000fe20004f41270 */
[----:B-1----:R-:W-:Y:S01]  /*0140*/  IMAD.WIDE R2, R9, 0x4, R2 ;  /* 0x0000000409027825 */ /* 0x002fe200078e0202 */
[----:B------:R-:W-:-:S07]  /*0150*/  CS2R R8, SRZ ;  /* 0x0000000000087805 */ /* 0x000fce000001ff00 */
[----:B------:R-:W2:Y:S04]  /*0160*/  @P3 LDG.E.EL R8, desc[UR4][R2.64+-0x8] ;  /* 0xfffff80402083981 */ /* 0x000ea8000c2e1900 */
[----:B------:R1:W3:Y:S04]  /*0170*/  @P2 LDG.E.EL R6, desc[UR4][R2.64] ;  /* 0x0000000402062981 */ /* 0x0002e8000c2e1900 */
[----:B------:R-:W4:Y:S04]  /*0180*/  @P2 LDG.E.EL R7, desc[UR4][R4.64] ;  /* 0x0000000404072981 */ /* 0x000f28000c2e1900 */
[----:B------:R-:W5:Y:S01]  /*0190*/  @P3 LDG.E.EL R9, desc[UR4][R4.64] ;  /* 0x0000000404093981 */ /* 0x000f62000c2e1900 */
[----:B-1----:R-:W1:Y:S02]  /*01a0*/  LDC.64 R2, c[0x0][0x220] ;  /* 0x00008800ff027b82 */ /* 0x002e640000000a00 */
[----:B-1----:R-:W-:Y:S01]  /*01b0*/  IMAD.WIDE R2, R0, 0x4, R2 ;  /* 0x0000000400027825 */ /* 0x002fe200078e0202 */
[----:B--2---:R-:W-:-:S02]  /*01c0*/  SEL R8, R8, RZ, P3 ;  /* 0x000000ff08087207 */ /* 0x004fc40001800000 */
[----:B---3--:R-:W-:-:S03]  /*01d0*/  SEL R6, R6, RZ, P2 ;  /* 0x000000ff06067207 */ /* 0x008fc60001000000 */
[----:B------:R-:W-:Y:S01]  /*01e0*/  FADD R8, RZ, -R8 ;  /* 0x80000008ff087221 */ /* 0x000fe20000000000 */
[----:B----4-:R-:W-:Y:S02]  /*01f0*/  SEL R7, R7, RZ, P2 ;  /* 0x000000ff07077207 */ /* 0x010fe40001000000 */
[----:B-----5:R-:W-:-:S03]  /*0200*/  SEL R9, R9, RZ, P3 ;  /* 0x000000ff09097207 */ /* 0x020fc60001800000 */
[----:B------:R-:W-:Y:S02]  /*0210*/  FADD R7, R6, R7 ;  /* 0x0000000706077221 */ /* 0x000fe40000000000 */
[----:B------:R-:W-:Y:S02]  /*0220*/  FADD R9, R8, R9 ;  /* 0x0000000908097221 */ /* 0x000fe40000000000 */
[----:B------:R-:W-:Y:S02]  /*0230*/  FMUL R7, R7, 1.4426950216293334961 ;  /* 0x3fb8aa3b07077820 */ /* 0x000fe40000400000 */
[----:B------:R-:W-:-:S03]  /*0240*/  FMUL R9, R9, 1.4426950216293334961 ;  /* 0x3fb8aa3b09097820 */ /* 0x000fc60000400000 */
[----:B------:R-:W-:Y:S02]  /*0250*/  FSETP.GEU.AND P2, PT, R7, -126, PT ;  /* 0xc2fc00000700780b */ /* 0x000fe40003f4e000 */
[----:B------:R-:W-:-:S11]  /*0260*/  FSETP.GEU.AND P3, PT, R9, -126, PT ;  /* 0xc2fc00000900780b */ /* 0x000fd60003f6e000 */
[----:B------:R-:W-:Y:S02]  /*0270*/  @!P2 FMUL R7, R7, 0.5 ;  /* 0x3f0000000707a820 */ /* 0x000fe40000400000 */
[----:B------:R-:W-:Y:S02]  /*0280*/  @!P3 FMUL R9, R9, 0.5 ;  /* 0x3f0000000909b820 */ /* 0x000fe40000400000 */
[----:B------:R-:W1:Y:S08]  /*0290*/  MUFU.EX2 R4, R7 ;  /* 0x0000000700047308 */ /* 0x000e700000000800 */
[----:B------:R-:W2:Y:S01]  /*02a0*/  MUFU.EX2 R5, R9 ;  /* 0x0000000900057308 */ /* 0x000ea20000000800 */
[----:B-1----:R-:W-:Y:S01]  /*02b0*/  @!P2 FMUL R4, R4, R4 ;  /* 0x000000040404a220 */ /* 0x002fe20000400000 */
[----:B--2---:R-:W-:-:S05]  /*02c0*/  @!P3 FMUL R5, R5, R5 ;  /* 0x000000050505b220 */ /* 0x004fca0000400000 */
[----:B------:R-:W-:Y:S01]  /*02d0*/  FSEL R5, R4, R5, !P1 ;  /* 0x0000000504057208 */ /* 0x000fe20004800000 */
[----:B------:R-:W-:Y:S06]  /*02e0*/  @P0 EXIT ;  /* 0x000000000000094d */ /* 0x000fec0003800000 */
[----:B------:R-:W-:Y:S01]  /*02f0*/  STG.E desc[UR4][R2.64], R5 ;  /* 0x0000000502007986 */ /* 0x000fe2000c101904 */
[----:B------:R-:W-:Y:S05]  /*0300*/  EXIT ;  /* 0x000000000000794d */ /* 0x000fea0003800000 */
.L_x_0:
[----:B------:R-:W-:-:S00]  /*0310*/  BRA `(.L_x_0) ;  /* 0xfffffffc00fc7947 */ /* 0x000fc0000383ffff */
[----:B------:R-:W-:-:S00]  /*0320*/  NOP ;  /* 0x0000000000007918 */ /* 0x000fc00000000000 */
        /* <DEDUP_REMOVED lines=13> */
.L_x_1:


//--------------------- .nv.constant0.triton_poi_fused_cat_2 --------------------------
	.section	.nv.constant0.triton_poi_fused_cat_2,"a",@progbits
	.sectionflags	@""
	.align	4
.nv.constant0.triton_poi_fused_cat_2:
	.zero		556
